//
// Generated by NVIDIA NVVM Compiler
//
// Compiler Build ID: CL-36424714
// Cuda compilation tools, release 13.0, V13.0.88
// Based on NVVM 20.0.0
//

.version 9.0
.target sm_100
.address_size 64

	// .globl	_Z9VecAddGPUPfS_S_i

.visible .entry _Z9VecAddGPUPfS_S_i(
	.param .u64 .ptr .align 1 _Z9VecAddGPUPfS_S_i_param_0,
	.param .u64 .ptr .align 1 _Z9VecAddGPUPfS_S_i_param_1,
	.param .u64 .ptr .align 1 _Z9VecAddGPUPfS_S_i_param_2,
	.param .u32 _Z9VecAddGPUPfS_S_i_param_3
)
{
	.reg .pred 	%p<2>;
	.reg .b32 	%r<6>;
	.reg .b32 	%f<4>;
	.reg .b64 	%rd<11>;

	ld.param.u64 	%rd1, [_Z9VecAddGPUPfS_S_i_param_0];
	ld.param.u64 	%rd2, [_Z9VecAddGPUPfS_S_i_param_1];
	ld.param.u64 	%rd3, [_Z9VecAddGPUPfS_S_i_param_2];
	ld.param.u32 	%r2, [_Z9VecAddGPUPfS_S_i_param_3];
	mov.u32 	%r3, %ctaid.x;
	mov.u32 	%r4, %ntid.x;
	mov.u32 	%r5, %tid.x;
	mad.lo.s32 	%r1, %r3, %r4, %r5;
	setp.ge.s32 	%p1, %r1, %r2;
	@%p1 bra 	$L__BB0_2;
	cvta.to.global.u64 	%rd4, %rd1;
	cvta.to.global.u64 	%rd5, %rd2;
	cvta.to.global.u64 	%rd6, %rd3;
	mul.wide.s32 	%rd7, %r1, 4;
	add.s64 	%rd8, %rd4, %rd7;
	ld.global.f32 	%f1, [%rd8];
	add.s64 	%rd9, %rd5, %rd7;
	ld.global.f32 	%f2, [%rd9];
	add.f32 	%f3, %f1, %f2;
	add.s64 	%rd10, %rd6, %rd7;
	st.global.f32 	[%rd10], %f3;
$L__BB0_2:
	ret;

}


// ===== COMPILED SASS (sm_100) =====

	.target	sm_100

	.elftype	@"ET_EXEC"


//--------------------- .note.nv.tkinfo           --------------------------
	.section	.note.nv.tkinfo,"",@"SHT_NOTE"
	.sectionflags	@"SHF_NOTE_NV_TKINFO"
	.tkinfo
        /*0018*/ 	.word	0x00000002
        /*0030*/ 	.string	""
        /*0030*/ 	.string	"ptxas"
        /*0030*/ 	.string	"Cuda compilation tools, release 13.0, V13.0.88"
        /*0030*/ 	.string	"Build cuda_13.0.r13.0/compiler.36424714_0"
        /*0030*/ 	.string	"-arch sm_100 -m 64 "



//--------------------- .note.nv.cuinfo           --------------------------
	.section	.note.nv.cuinfo,"",@"SHT_NOTE"
	.sectionflags	@"SHF_NOTE_NV_CUINFO"
        /*0018*/ 	.short	0x0002
        /*001a*/ 	.short	0x0064
        /*001c*/ 	.short	0x0082
	.zero		2


//--------------------- .nv.info                  --------------------------
	.section	.nv.info,"",@"SHT_CUDA_INFO"
	.align	4


	//----- nvinfo : EIATTR_REGCOUNT
	.align		4
        /*0000*/ 	.byte	0x04, 0x2f
        /*0002*/ 	.short	(.L_1 - .L_0)
	.align		4
.L_0:
        /*0004*/ 	.word	index@(_Z9VecAddGPUPfS_S_i)
        /*0008*/ 	.word	0x0000000c


	//----- nvinfo : EIATTR_FRAME_SIZE
	.align		4
.L_1:
        /*000c*/ 	.byte	0x04, 0x11
        /*000e*/ 	.short	(.L_3 - .L_2)
	.align		4
.L_2:
        /*0010*/ 	.word	index@(_Z9VecAddGPUPfS_S_i)
        /*0014*/ 	.word	0x00000000


	//----- nvinfo : EIATTR_MIN_STACK_SIZE
	.align		4
.L_3:
        /*0018*/ 	.byte	0x04, 0x12
        /*001a*/ 	.short	(.L_5 - .L_4)
	.align		4
.L_4:
        /*001c*/ 	.word	index@(_Z9VecAddGPUPfS_S_i)
        /*0020*/ 	.word	0x00000000
.L_5:


//--------------------- .nv.compat                --------------------------
	.section	.nv.compat,"",@"SHT_CUDA_COMPAT_INFO"
	.align	4
        /*0000*/ 	.byte	0x02, 0x09, 0x00, 0x00, 0x02, 0x02, 0x01, 0x00, 0x02, 0x05, 0x05, 0x00, 0x03, 0x07, 0x01, 0x01
        /*0010*/ 	.byte	0x02, 0x03, 0x00, 0x00, 0x02, 0x06, 0x01, 0x00, 0x04, 0x0b, 0x08, 0x00, 0x09, 0x00, 0x00, 0x00
        /*0020*/ 	.byte	0x00, 0x00, 0x00, 0x00


//--------------------- .nv.info._Z9VecAddGPUPfS_S_i --------------------------
	.section	.nv.info._Z9VecAddGPUPfS_S_i,"",@"SHT_CUDA_INFO"
	.sectionflags	@""
	.align	4


	//----- nvinfo : EIATTR_CUDA_API_VERSION
	.align		4
        /*0000*/ 	.byte	0x04, 0x37
        /*0002*/ 	.short	(.L_7 - .L_6)
.L_6:
        /*0004*/ 	.word	0x00000082


	//----- nvinfo : EIATTR_KPARAM_INFO
	.align		4
.L_7:
        /*0008*/ 	.byte	0x04, 0x17
        /*000a*/ 	.short	(.L_9 - .L_8)
.L_8:
        /*000c*/ 	.word	0x00000000
        /*0010*/ 	.short	0x0003
        /*0012*/ 	.short	0x0018
        /*0014*/ 	.byte	0x00, 0xf0, 0x11, 0x00


	//----- nvinfo : EIATTR_KPARAM_INFO
	.align		4
.L_9:
        /*0018*/ 	.byte	0x04, 0x17
        /*001a*/ 	.short	(.L_11 - .L_10)
.L_10:
        /*001c*/ 	.word	0x00000000
        /*0020*/ 	.short	0x0002
        /*0022*/ 	.short	0x0010
        /*0024*/ 	.byte	0x00, 0xf5, 0x21, 0x00


	//----- nvinfo : EIATTR_KPARAM_INFO
	.align		4
.L_11:
        /*0028*/ 	.byte	0x04, 0x17
        /*002a*/ 	.short	(.L_13 - .L_12)
.L_12:
        /*002c*/ 	.word	0x00000000
        /*0030*/ 	.short	0x0001
        /*0032*/ 	.short	0x0008
        /*0034*/ 	.byte	0x00, 0xf5, 0x21, 0x00


	//----- nvinfo : EIATTR_KPARAM_INFO
	.align		4
.L_13:
        /*0038*/ 	.byte	0x04, 0x17
        /*003a*/ 	.short	(.L_15 - .L_14)
.L_14:
        /*003c*/ 	.word	0x00000000
        /*0040*/ 	.short	0x0000
        /*0042*/ 	.short	0x0000
        /*0044*/ 	.byte	0x00, 0xf5, 0x21, 0x00


	//----- nvinfo : EIATTR_SPARSE_MMA_MASK
	.align		4
.L_15:
        /*0048*/ 	.byte	0x03, 0x50
        /*004a*/ 	.short	0x0000


	//----- nvinfo : EIATTR_MAXREG_COUNT
	.align		4
        /*004c*/ 	.byte	0x03, 0x1b
        /*004e*/ 	.short	0x00ff


	//----- nvinfo : EIATTR_MERCURY_ISA_VERSION
	.align		4
        /*0050*/ 	.byte	0x03, 0x5f
        /*0052*/ 	.short	0x0101


	//----- nvinfo : EIATTR_VRC_CTA_INIT_COUNT
	.align		4
        /*0054*/ 	.byte	0x02, 0x4a
	.zero		1
	.zero		1


	//----- nvinfo : EIATTR_EXIT_INSTR_OFFSETS
	.align		4
        /*0058*/ 	.byte	0x04, 0x1c
        /*005a*/ 	.short	(.L_17 - .L_16)


	//   ....[0]....
.L_16:
        /*005c*/ 	.word	0x00000070


	//   ....[1]....
        /*0060*/ 	.word	0x00000130


	//----- nvinfo : EIATTR_CBANK_PARAM_SIZE
	.align		4
.L_17:
        /*0064*/ 	.byte	0x03, 0x19
        /*0066*/ 	.short	0x001c


	//----- nvinfo : EIATTR_PARAM_CBANK
	.align		4
        /*0068*/ 	.byte	0x04, 0x0a
        /*006a*/ 	.short	(.L_19 - .L_18)
	.align		4
.L_18:
        /*006c*/ 	.word	index@(.nv.constant0._Z9VecAddGPUPfS_S_i)
        /*0070*/ 	.short	0x0380
        /*0072*/ 	.short	0x001c


	//----- nvinfo : EIATTR_SW_WAR
	.align		4
.L_19:
        /*0074*/ 	.byte	0x04, 0x36
        /*0076*/ 	.short	(.L_21 - .L_20)
.L_20:
        /*0078*/ 	.word	0x00000008
.L_21:


//--------------------- .nv.callgraph             --------------------------
	.section	.nv.callgraph,"",@"SHT_CUDA_CALLGRAPH"
	.align	4
	.sectionentsize	8
	.align		4
        /*0000*/ 	.word	0x00000000
	.align		4
        /*0004*/ 	.word	0xffffffff
	.align		4
        /*0008*/ 	.word	0x00000000
	.align		4
        /*000c*/ 	.word	0xfffffffe
	.align		4
        /*0010*/ 	.word	0x00000000
	.align		4
        /*0014*/ 	.word	0xfffffffd
	.align		4
        /*0018*/ 	.word	0x00000000
	.align		4
        /*001c*/ 	.word	0xfffffffc


//--------------------- .text._Z9VecAddGPUPfS_S_i --------------------------
	.section	.text._Z9VecAddGPUPfS_S_i,"ax",@progbits
	.align	128
        .global         _Z9VecAddGPUPfS_S_i
        .type           _Z9VecAddGPUPfS_S_i,@function
        .size           _Z9VecAddGPUPfS_S_i,(.L_x_1 - _Z9VecAddGPUPfS_S_i)
        .other          _Z9VecAddGPUPfS_S_i,@"STO_CUDA_ENTRY STV_DEFAULT"
_Z9VecAddGPUPfS_S_i:
.text._Z9VecAddGPUPfS_S_i:
[----:B------:R-:W-:Y:S01]  /*0000*/  LDC R1, c[0x0][0x37c] ;  /* 0x0000df00ff017b82 */ /* 0x000fe20000000800 */
[----:B------:R-:W0:Y:S07]  /*0010*/  S2R R0, SR_TID.X ;  /* 0x0000000000007919 */ /* 0x000e2e0000002100 */
[----:B------:R-:W0:Y:S01]  /*0020*/  S2UR UR4, SR_CTAID.X ;  /* 0x00000000000479c3 */ /* 0x000e220000002500 */
[----:B------:R-:W1:Y:S07]  /*0030*/  LDCU UR5, c[0x0][0x398] ;  /* 0x00007300ff0577ac */ /* 0x000e6e0008000800 */
[----:B------:R-:W0:Y:S02]  /*0040*/  LDC R9, c[0x0][0x360] ;  /* 0x0000d800ff097b82 */ /* 0x000e240000000800 */
[----:B0-----:R-:W-:-:S05]  /*0050*/  IMAD R9, R9, UR4, R0 ;  /* 0x0000000409097c24 */ /* 0x001fca000f8e0200 */
[----:B-1----:R-:W-:-:S13]  /*0060*/  ISETP.GE.AND P0, PT, R9, UR5, PT ;  /* 0x0000000509007c0c */ /* 0x002fda000bf06270 */
[----:B------:R-:W-:Y:S05]  /*0070*/  @P0 EXIT ;  /* 0x000000000000094d */ /* 0x000fea0003800000 */
[----:B------:R-:W0:Y:S01]  /*0080*/  LDC.64 R2, c[0x0][0x380] ;  /* 0x0000e000ff027b82 */ /* 0x000e220000000a00 */
[----:B------:R-:W1:Y:S07]  /*0090*/  LDCU.64 UR4, c[0x0][0x358] ;  /* 0x00006b00ff0477ac */ /* 0x000e6e0008000a00 */
[----:B------:R-:W2:Y:S08]  /*00a0*/  LDC.64 R4, c[0x0][0x388] ;  /* 0x0000e200ff047b82 */ /* 0x000eb00000000a00 */
[----:B------:R-:W3:Y:S01]  /*00b0*/  LDC.64 R6, c[0x0][0x390] ;  /* 0x0000e400ff067b82 */ /* 0x000ee20000000a00 */
[----:B0-----:R-:W-:-:S06]  /*00c0*/  IMAD.WIDE R2, R9, 0x4, R2 ;  /* 0x0000000409027825 */ /* 0x001fcc00078e0202 */
[----:B-1----:R-:W4:Y:S01]  /*00d0*/  LDG.E R2, desc[UR4][R2.64] ;  /* 0x0000000402027981 */ /* 0x002f22000c1e1900 */
[----:B--2---:R-:W-:-:S06]  /*00e0*/  IMAD.WIDE R4, R9, 0x4, R4 ;  /* 0x0000000409047825 */ /* 0x004fcc00078e0204 */
[----:B------:R-:W4:Y:S01]  /*00f0*/  LDG.E R5, desc[UR4][R4.64] ;  /* 0x0000000404057981 */ /* 0x000f22000c1e1900 */
[----:B---3--:R-:W-:-:S04]  /*0100*/  IMAD.WIDE R6, R9, 0x4, R6 ;  /* 0x0000000409067825 */ /* 0x008fc800078e0206 */
[----:B----4-:R-:W-:-:S05]  /*0110*/  FADD R9, R2, R5 ;  /* 0x0000000502097221 */ /* 0x010fca0000000000 */
[----:B------:R-:W-:Y:S01]  /*0120*/  STG.E desc[UR4][R6.64], R9 ;  /* 0x0000000906007986 */ /* 0x000fe2000c101904 */
[----:B------:R-:W-:Y:S05]  /*0130*/  EXIT ;  /* 0x000000000000794d */ /* 0x000fea0003800000 */
.L_x_0:
[----:B------:R-:W-:-:S00]  /*0140*/  BRA `(.L_x_0) ;  /* 0xfffffffc00fc7947 */ /* 0x000fc0000383ffff */
[----:B------:R-:W-:-:S00]  /*0150*/  NOP ;  /* 0x0000000000007918 */ /* 0x000fc00000000000 */
        /* <DEDUP_REMOVED lines=10> */
.L_x_1:


//--------------------- .nv.shared.reserved.0     --------------------------
	.section	.nv.shared.reserved.0,"aw",@nobits
	.weak		__nv_reservedSMEM_offset_0_alias
	.size		__nv_reservedSMEM_offset_0_alias, 0, 64
	.other		__nv_reservedSMEM_offset_0_alias,@"STO_CUDA_RESERVED_SHARED STV_DEFAULT"
__nv_reservedSMEM_offset_0_alias:
	.zero		0
	.zero		64


//--------------------- .nv.constant0._Z9VecAddGPUPfS_S_i --------------------------
	.section	.nv.constant0._Z9VecAddGPUPfS_S_i,"a",@progbits
	.sectionflags	@""
	.align	4
.nv.constant0._Z9VecAddGPUPfS_S_i:
	.zero		924


//--------------------- SYMBOLS --------------------------

	.type		.nv.reservedSmem.offset0,@object
	.size		.nv.reservedSmem.offset0,0x4
